//
// Generated by NVIDIA NVVM Compiler
//
// Compiler Build ID: CL-36424714
// Cuda compilation tools, release 13.0, V13.0.88
// Based on NVVM 20.0.0
//

.version 9.0
.target sm_100
.address_size 64

	// .globl	_Z33matrix_scaling_factor_kernel_cudaPKfPfjfj

.visible .entry _Z33matrix_scaling_factor_kernel_cudaPKfPfjfj(
	.param .u64 .ptr .align 1 _Z33matrix_scaling_factor_kernel_cudaPKfPfjfj_param_0,
	.param .u64 .ptr .align 1 _Z33matrix_scaling_factor_kernel_cudaPKfPfjfj_param_1,
	.param .u32 _Z33matrix_scaling_factor_kernel_cudaPKfPfjfj_param_2,
	.param .f32 _Z33matrix_scaling_factor_kernel_cudaPKfPfjfj_param_3,
	.param .u32 _Z33matrix_scaling_factor_kernel_cudaPKfPfjfj_param_4
)
{
	.reg .pred 	%p<7>;
	.reg .b32 	%r<17>;
	.reg .b32 	%f<19>;
	.reg .b64 	%rd<9>;

	ld.param.u64 	%rd1, [_Z33matrix_scaling_factor_kernel_cudaPKfPfjfj_param_0];
	ld.param.u64 	%rd2, [_Z33matrix_scaling_factor_kernel_cudaPKfPfjfj_param_1];
	ld.param.u32 	%r10, [_Z33matrix_scaling_factor_kernel_cudaPKfPfjfj_param_2];
	ld.param.f32 	%f9, [_Z33matrix_scaling_factor_kernel_cudaPKfPfjfj_param_3];
	ld.param.u32 	%r9, [_Z33matrix_scaling_factor_kernel_cudaPKfPfjfj_param_4];
	mov.u32 	%r11, %ctaid.x;
	mov.u32 	%r12, %ntid.x;
	mov.u32 	%r13, %tid.x;
	mad.lo.s32 	%r1, %r11, %r12, %r13;
	setp.ge.u32 	%p1, %r1, %r10;
	@%p1 bra 	$L__BB0_9;
	cvta.to.global.u64 	%rd3, %rd1;
	mul.wide.u32 	%rd4, %r1, 4;
	add.s64 	%rd5, %rd3, %rd4;
	ld.global.f32 	%f18, [%rd5];
	setp.eq.s32 	%p2, %r9, 0;
	@%p2 bra 	$L__BB0_8;
	and.b32  	%r2, %r9, 3;
	setp.lt.u32 	%p3, %r9, 4;
	@%p3 bra 	$L__BB0_5;
	and.b32  	%r14, %r9, -4;
	neg.s32 	%r15, %r14;
$L__BB0_4:
	mul.f32 	%f11, %f9, %f18;
	mul.f32 	%f12, %f9, %f11;
	mul.f32 	%f13, %f9, %f12;
	mul.f32 	%f18, %f9, %f13;
	add.s32 	%r15, %r15, 4;
	setp.ne.s32 	%p4, %r15, 0;
	@%p4 bra 	$L__BB0_4;
$L__BB0_5:
	setp.eq.s32 	%p5, %r2, 0;
	@%p5 bra 	$L__BB0_8;
	neg.s32 	%r16, %r2;
$L__BB0_7:
	.pragma "nounroll";
	mul.f32 	%f18, %f9, %f18;
	add.s32 	%r16, %r16, 1;
	setp.ne.s32 	%p6, %r16, 0;
	@%p6 bra 	$L__BB0_7;
$L__BB0_8:
	cvta.to.global.u64 	%rd6, %rd2;
	add.s64 	%rd8, %rd6, %rd4;
	st.global.f32 	[%rd8], %f18;
$L__BB0_9:
	ret;

}


// ===== COMPILED SASS (sm_100) =====

	.target	sm_100

	.elftype	@"ET_EXEC"


//--------------------- .note.nv.tkinfo           --------------------------
	.section	.note.nv.tkinfo,"",@"SHT_NOTE"
	.sectionflags	@"SHF_NOTE_NV_TKINFO"
	.tkinfo
        /*0018*/ 	.word	0x00000002
        /*0030*/ 	.string	""
        /*0030*/ 	.string	"ptxas"
        /*0030*/ 	.string	"Cuda compilation tools, release 13.0, V13.0.88"
        /*0030*/ 	.string	"Build cuda_13.0.r13.0/compiler.36424714_0"
        /*0030*/ 	.string	"-arch sm_100 -m 64 "



//--------------------- .note.nv.cuinfo           --------------------------
	.section	.note.nv.cuinfo,"",@"SHT_NOTE"
	.sectionflags	@"SHF_NOTE_NV_CUINFO"
        /*0018*/ 	.short	0x0002
        /*001a*/ 	.short	0x0064
        /*001c*/ 	.short	0x0082
	.zero		2


//--------------------- .nv.info                  --------------------------
	.section	.nv.info,"",@"SHT_CUDA_INFO"
	.align	4


	//----- nvinfo : EIATTR_REGCOUNT
	.align		4
        /*0000*/ 	.byte	0x04, 0x2f
        /*0002*/ 	.short	(.L_1 - .L_0)
	.align		4
.L_0:
        /*0004*/ 	.word	index@(_Z33matrix_scaling_factor_kernel_cudaPKfPfjfj)
        /*0008*/ 	.word	0x00000008


	//----- nvinfo : EIATTR_FRAME_SIZE
	.align		4
.L_1:
        /*000c*/ 	.byte	0x04, 0x11
        /*000e*/ 	.short	(.L_3 - .L_2)
	.align		4
.L_2:
        /*0010*/ 	.word	index@(_Z33matrix_scaling_factor_kernel_cudaPKfPfjfj)
        /*0014*/ 	.word	0x00000000


	//----- nvinfo : EIATTR_MIN_STACK_SIZE
	.align		4
.L_3:
        /*0018*/ 	.byte	0x04, 0x12
        /*001a*/ 	.short	(.L_5 - .L_4)
	.align		4
.L_4:
        /*001c*/ 	.word	index@(_Z33matrix_scaling_factor_kernel_cudaPKfPfjfj)
        /*0020*/ 	.word	0x00000000
.L_5:


//--------------------- .nv.compat                --------------------------
	.section	.nv.compat,"",@"SHT_CUDA_COMPAT_INFO"
	.align	4
        /*0000*/ 	.byte	0x02, 0x09, 0x00, 0x00, 0x02, 0x02, 0x01, 0x00, 0x02, 0x05, 0x05, 0x00, 0x03, 0x07, 0x01, 0x01
        /*0010*/ 	.byte	0x02, 0x03, 0x00, 0x00, 0x02, 0x06, 0x01, 0x00, 0x04, 0x0b, 0x08, 0x00, 0x09, 0x00, 0x00, 0x00
        /*0020*/ 	.byte	0x00, 0x00, 0x00, 0x00


//--------------------- .nv.info._Z33matrix_scaling_factor_kernel_cudaPKfPfjfj --------------------------
	.section	.nv.info._Z33matrix_scaling_factor_kernel_cudaPKfPfjfj,"",@"SHT_CUDA_INFO"
	.sectionflags	@""
	.align	4


	//----- nvinfo : EIATTR_CUDA_API_VERSION
	.align		4
        /*0000*/ 	.byte	0x04, 0x37
        /*0002*/ 	.short	(.L_7 - .L_6)
.L_6:
        /*0004*/ 	.word	0x00000082


	//----- nvinfo : EIATTR_KPARAM_INFO
	.align		4
.L_7:
        /*0008*/ 	.byte	0x04, 0x17
        /*000a*/ 	.short	(.L_9 - .L_8)
.L_8:
        /*000c*/ 	.word	0x00000000
        /*0010*/ 	.short	0x0004
        /*0012*/ 	.short	0x0018
        /*0014*/ 	.byte	0x00, 0xf0, 0x11, 0x00


	//----- nvinfo : EIATTR_KPARAM_INFO
	.align		4
.L_9:
        /*0018*/ 	.byte	0x04, 0x17
        /*001a*/ 	.short	(.L_11 - .L_10)
.L_10:
        /*001c*/ 	.word	0x00000000
        /*0020*/ 	.short	0x0003
        /*0022*/ 	.short	0x0014
        /*0024*/ 	.byte	0x00, 0xf0, 0x11, 0x00


	//----- nvinfo : EIATTR_KPARAM_INFO
	.align		4
.L_11:
        /*0028*/ 	.byte	0x04, 0x17
        /*002a*/ 	.short	(.L_13 - .L_12)
.L_12:
        /*002c*/ 	.word	0x00000000
        /*0030*/ 	.short	0x0002
        /*0032*/ 	.short	0x0010
        /*0034*/ 	.byte	0x00, 0xf0, 0x11, 0x00


	//----- nvinfo : EIATTR_KPARAM_INFO
	.align		4
.L_13:
        /*0038*/ 	.byte	0x04, 0x17
        /*003a*/ 	.short	(.L_15 - .L_14)
.L_14:
        /*003c*/ 	.word	0x00000000
        /*0040*/ 	.short	0x0001
        /*0042*/ 	.short	0x0008
        /*0044*/ 	.byte	0x00, 0xf5, 0x21, 0x00


	//----- nvinfo : EIATTR_KPARAM_INFO
	.align		4
.L_15:
        /*0048*/ 	.byte	0x04, 0x17
        /*004a*/ 	.short	(.L_17 - .L_16)
.L_16:
        /*004c*/ 	.word	0x00000000
        /*0050*/ 	.short	0x0000
        /*0052*/ 	.short	0x0000
        /*0054*/ 	.byte	0x00, 0xf5, 0x21, 0x00


	//----- nvinfo : EIATTR_SPARSE_MMA_MASK
	.align		4
.L_17:
        /*0058*/ 	.byte	0x03, 0x50
        /*005a*/ 	.short	0x0000


	//----- nvinfo : EIATTR_MAXREG_COUNT
	.align		4
        /*005c*/ 	.byte	0x03, 0x1b
        /*005e*/ 	.short	0x00ff


	//----- nvinfo : EIATTR_MERCURY_ISA_VERSION
	.align		4
        /*0060*/ 	.byte	0x03, 0x5f
        /*0062*/ 	.short	0x0101


	//----- nvinfo : EIATTR_VRC_CTA_INIT_COUNT
	.align		4
        /*0064*/ 	.byte	0x02, 0x4a
	.zero		1
	.zero		1


	//----- nvinfo : EIATTR_EXIT_INSTR_OFFSETS
	.align		4
        /*0068*/ 	.byte	0x04, 0x1c
        /*006a*/ 	.short	(.L_19 - .L_18)


	//   ....[0]....
.L_18:
        /*006c*/ 	.word	0x00000070


	//   ....[1]....
        /*0070*/ 	.word	0x00000530


	//----- nvinfo : EIATTR_CBANK_PARAM_SIZE
	.align		4
.L_19:
        /*0074*/ 	.byte	0x03, 0x19
        /*0076*/ 	.short	0x001c


	//----- nvinfo : EIATTR_PARAM_CBANK
	.align		4
        /*0078*/ 	.byte	0x04, 0x0a
        /*007a*/ 	.short	(.L_21 - .L_20)
	.align		4
.L_20:
        /*007c*/ 	.word	index@(.nv.constant0._Z33matrix_scaling_factor_kernel_cudaPKfPfjfj)
        /*0080*/ 	.short	0x0380
        /*0082*/ 	.short	0x001c


	//----- nvinfo : EIATTR_SW_WAR
	.align		4
.L_21:
        /*0084*/ 	.byte	0x04, 0x36
        /*0086*/ 	.short	(.L_23 - .L_22)
.L_22:
        /*0088*/ 	.word	0x00000008
.L_23:


//--------------------- .nv.callgraph             --------------------------
	.section	.nv.callgraph,"",@"SHT_CUDA_CALLGRAPH"
	.align	4
	.sectionentsize	8
	.align		4
        /*0000*/ 	.word	0x00000000
	.align		4
        /*0004*/ 	.word	0xffffffff
	.align		4
        /*0008*/ 	.word	0x00000000
	.align		4
        /*000c*/ 	.word	0xfffffffe
	.align		4
        /*0010*/ 	.word	0x00000000
	.align		4
        /*0014*/ 	.word	0xfffffffd
	.align		4
        /*0018*/ 	.word	0x00000000
	.align		4
        /*001c*/ 	.word	0xfffffffc


//--------------------- .text._Z33matrix_scaling_factor_kernel_cudaPKfPfjfj --------------------------
	.section	.text._Z33matrix_scaling_factor_kernel_cudaPKfPfjfj,"ax",@progbits
	.align	128
        .global         _Z33matrix_scaling_factor_kernel_cudaPKfPfjfj
        .type           _Z33matrix_scaling_factor_kernel_cudaPKfPfjfj,@function
        .size           _Z33matrix_scaling_factor_kernel_cudaPKfPfjfj,(.L_x_9 - _Z33matrix_scaling_factor_kernel_cudaPKfPfjfj)
        .other          _Z33matrix_scaling_factor_kernel_cudaPKfPfjfj,@"STO_CUDA_ENTRY STV_DEFAULT"
_Z33matrix_scaling_factor_kernel_cudaPKfPfjfj:
.text._Z33matrix_scaling_factor_kernel_cudaPKfPfjfj:
[----:B------:R-:W-:Y:S01]  /*0000*/  LDC R1, c[0x0][0x37c] ;  /* 0x0000df00ff017b82 */ /* 0x000fe20000000800 */
[----:B------:R-:W0:Y:S07]  /*0010*/  S2R R3, SR_TID.X ;  /* 0x0000000000037919 */ /* 0x000e2e0000002100 */
[----:B------:R-:W0:Y:S01]  /*0020*/  S2UR UR4, SR_CTAID.X ;  /* 0x00000000000479c3 */ /* 0x000e220000002500 */
[----:B------:R-:W1:Y:S07]  /*0030*/  LDCU UR5, c[0x0][0x390] ;  /* 0x00007200ff0577ac */ /* 0x000e6e0008000800 */
[----:B------:R-:W0:Y:S02]  /*0040*/  LDC R0, c[0x0][0x360] ;  /* 0x0000d800ff007b82 */ /* 0x000e240000000800 */
[----:B0-----:R-:W-:-:S05]  /*0050*/  IMAD R0, R0, UR4, R3 ;  /* 0x0000000400007c24 */ /* 0x001fca000f8e0203 */
[----:B-1----:R-:W-:-:S13]  /*0060*/  ISETP.GE.U32.AND P0, PT, R0, UR5, PT ;  /* 0x0000000500007c0c */ /* 0x002fda000bf06070 */
[----:B------:R-:W-:Y:S05]  /*0070*/  @P0 EXIT ;  /* 0x000000000000094d */ /* 0x000fea0003800000 */
[----:B------:R-:W0:Y:S01]  /*0080*/  LDC.64 R2, c[0x0][0x380] ;  /* 0x0000e000ff027b82 */ /* 0x000e220000000a00 */
[----:B------:R-:W1:Y:S01]  /*0090*/  LDCU.64 UR6, c[0x0][0x358] ;  /* 0x00006b00ff0677ac */ /* 0x000e620008000a00 */
[----:B------:R-:W2:Y:S01]  /*00a0*/  LDCU UR5, c[0x0][0x398] ;  /* 0x00007300ff0577ac */ /* 0x000ea20008000800 */
[----:B0-----:R-:W-:-:S05]  /*00b0*/  IMAD.WIDE.U32 R2, R0, 0x4, R2 ;  /* 0x0000000400027825 */ /* 0x001fca00078e0002 */
[----:B-1----:R0:W5:Y:S01]  /*00c0*/  LDG.E R5, desc[UR6][R2.64] ;  /* 0x0000000602057981 */ /* 0x002162000c1e1900 */
[----:B--2---:R-:W-:-:S09]  /*00d0*/  UISETP.NE.AND UP0, UPT, UR5, URZ, UPT ;  /* 0x000000ff0500728c */ /* 0x004fd2000bf05270 */
[----:B0-----:R-:W-:Y:S05]  /*00e0*/  BRA.U !UP0, `(.L_x_0) ;  /* 0x0000000508047547 */ /* 0x001fea000b800000 */
[----:B------:R-:W-:Y:S02]  /*00f0*/  UISETP.GE.U32.AND UP0, UPT, UR5, 0x4, UPT ;  /* 0x000000040500788c */ /* 0x000fe4000bf06070 */
[----:B------:R-:W-:-:S07]  /*0100*/  ULOP3.LUT UR4, UR5, 0x3, URZ, 0xc0, !UPT ;  /* 0x0000000305047892 */ /* 0x000fce000f8ec0ff */
[----:B------:R-:W-:Y:S05]  /*0110*/  BRA.U !UP0, `(.L_x_1) ;  /* 0x0000000108d87547 */ /* 0x000fea000b800000 */
[----:B------:R-:W-:-:S04]  /*0120*/  ULOP3.LUT UR5, UR5, 0xfffffffc, URZ, 0xc0, !UPT ;  /* 0xfffffffc05057892 */ /* 0x000fc8000f8ec0ff */
[----:B------:R-:W-:-:S04]  /*0130*/  UIADD3 UR5, UPT, UPT, -UR5, URZ, URZ ;  /* 0x000000ff05057290 */ /* 0x000fc8000fffe1ff */
[----:B------:R-:W-:-:S09]  /*0140*/  UISETP.GE.AND UP0, UPT, UR5, URZ, UPT ;  /* 0x000000ff0500728c */ /* 0x000fd2000bf06270 */
[----:B------:R-:W-:Y:S05]  /*0150*/  BRA.U UP0, `(.L_x_2) ;  /* 0x0000000100a47547 */ /* 0x000fea000b800000 */
[----:B------:R-:W-:Y:S02]  /*0160*/  UIADD3 UR8, UPT, UPT, -UR5, URZ, URZ ;  /* 0x000000ff05087290 */ /* 0x000fe4000fffe1ff */
[----:B------:R-:W-:Y:S02]  /*0170*/  UPLOP3.LUT UP0, UPT, UPT, UPT, UPT, 0x80, 0x8 ;  /* 0x000000000008789c */ /* 0x000fe40003f0f070 */
[----:B------:R-:W-:-:S09]  /*0180*/  UISETP.GT.AND UP1, UPT, UR8, 0xc, UPT ;  /* 0x0000000c0800788c */ /* 0x000fd2000bf24270 */
[----:B------:R-:W-:Y:S05]  /*0190*/  BRA.U !UP1, `(.L_x_3) ;  /* 0x0000000109547547 */ /* 0x000fea000b800000 */
[----:B------:R-:W0:Y:S01]  /*01a0*/  LDCU UR8, c[0x0][0x394] ;  /* 0x00007280ff0877ac */ /* 0x000e220008000800 */
[----:B------:R-:W-:-:S11]  /*01b0*/  UPLOP3.LUT UP0, UPT, UPT, UPT, UPT, 0x40, 0x4 ;  /* 0x000000000004789c */ /* 0x000fd60003f0e870 */
.L_x_4:
[----:B0----5:R-:W-:Y:S01]  /*01c0*/  FMUL R5, R5, UR8 ;  /* 0x0000000805057c20 */ /* 0x021fe20008400000 */
[----:B------:R-:W-:-:S03]  /*01d0*/  UIADD3 UR5, UPT, UPT, UR5, 0x10, URZ ;  /* 0x0000001005057890 */ /* 0x000fc6000fffe0ff */
[----:B------:R-:W-:Y:S01]  /*01e0*/  FMUL R5, R5, UR8 ;  /* 0x0000000805057c20 */ /* 0x000fe20008400000 */
[----:B------:R-:W-:-:S03]  /*01f0*/  UISETP.GE.AND UP1, UPT, UR5, -0xc, UPT ;  /* 0xfffffff40500788c */ /* 0x000fc6000bf26270 */
[----:B------:R-:W-:-:S04]  /*0200*/  FMUL R5, R5, UR8 ;  /* 0x0000000805057c20 */ /* 0x000fc80008400000 */
        /* <DEDUP_REMOVED lines=12> */
[----:B------:R-:W-:Y:S01]  /*02d0*/  FMUL R5, R5, UR8 ;  /* 0x0000000805057c20 */ /* 0x000fe20008400000 */
[----:B------:R-:W-:Y:S06]  /*02e0*/  BRA.U !UP1, `(.L_x_4) ;  /* 0xfffffffd09b47547 */ /* 0x000fec000b83ffff */
.L_x_3:
[----:B------:R-:W-:-:S04]  /*02f0*/  UIADD3 UR8, UPT, UPT, -UR5, URZ, URZ ;  /* 0x000000ff05087290 */ /* 0x000fc8000fffe1ff */
[----:B------:R-:W-:-:S09]  /*0300*/  UISETP.GT.AND UP1, UPT, UR8, 0x4, UPT ;  /* 0x000000040800788c */ /* 0x000fd2000bf24270 */
[----:B------:R-:W-:Y:S05]  /*0310*/  BRA.U !UP1, `(.L_x_5) ;  /* 0x00000001092c7547 */ /* 0x000fea000b800000 */
[----:B------:R-:W0:Y:S01]  /*0320*/  LDCU UR8, c[0x0][0x394] ;  /* 0x00007280ff0877ac */ /* 0x000e220008000800 */
[----:B------:R-:W-:Y:S02]  /*0330*/  UPLOP3.LUT UP0, UPT, UPT, UPT, UPT, 0x40, 0x4 ;  /* 0x000000000004789c */ /* 0x000fe40003f0e870 */
[----:B------:R-:W-:Y:S01]  /*0340*/  UIADD3 UR5, UPT, UPT, UR5, 0x8, URZ ;  /* 0x0000000805057890 */ /* 0x000fe2000fffe0ff */
[----:B0----5:R-:W-:-:S04]  /*0350*/  FMUL R5, R5, UR8 ;  /* 0x0000000805057c20 */ /* 0x021fc80008400000 */
[----:B------:R-:W-:-:S04]  /*0360*/  FMUL R5, R5, UR8 ;  /* 0x0000000805057c20 */ /* 0x000fc80008400000 */
[----:B------:R-:W-:-:S04]  /*0370*/  FMUL R5, R5, UR8 ;  /* 0x0000000805057c20 */ /* 0x000fc80008400000 */
[----:B------:R-:W-:-:S04]  /*0380*/  FMUL R5, R5, UR8 ;  /* 0x0000000805057c20 */ /* 0x000fc80008400000 */
[----:B------:R-:W-:-:S04]  /*0390*/  FMUL R5, R5, UR8 ;  /* 0x0000000805057c20 */ /* 0x000fc80008400000 */
[----:B------:R-:W-:-:S04]  /*03a0*/  FMUL R5, R5, UR8 ;  /* 0x0000000805057c20 */ /* 0x000fc80008400000 */
[----:B------:R-:W-:-:S04]  /*03b0*/  FMUL R5, R5, UR8 ;  /* 0x0000000805057c20 */ /* 0x000fc80008400000 */
[----:B------:R-:W-:-:S07]  /*03c0*/  FMUL R5, R5, UR8 ;  /* 0x0000000805057c20 */ /* 0x000fce0008400000 */
.L_x_5:
[----:B------:R-:W-:-:S09]  /*03d0*/  UISETP.NE.OR UP0, UPT, UR5, URZ, UP0 ;  /* 0x000000ff0500728c */ /* 0x000fd20008705670 */
[----:B------:R-:W-:Y:S05]  /*03e0*/  BRA.U !UP0, `(.L_x_1) ;  /* 0x0000000108247547 */ /* 0x000fea000b800000 */
.L_x_2:
[----:B------:R-:W0:Y:S01]  /*03f0*/  LDCU UR8, c[0x0][0x394] ;  /* 0x00007280ff0877ac */ /* 0x000e220008000800 */
[----:B------:R-:W-:Y:S01]  /*0400*/  NOP ;  /* 0x0000000000007918 */ /* 0x000fe20000000000 */
.L_x_6:
[----:B------:R-:W-:Y:S01]  /*0410*/  UIADD3 UR5, UPT, UPT, UR5, 0x4, URZ ;  /* 0x0000000405057890 */ /* 0x000fe2000fffe0ff */
[----:B0----5:R-:W-:-:S03]  /*0420*/  FMUL R5, R5, UR8 ;  /* 0x0000000805057c20 */ /* 0x021fc60008400000 */
[----:B------:R-:W-:Y:S01]  /*0430*/  UISETP.NE.AND UP0, UPT, UR5, URZ, UPT ;  /* 0x000000ff0500728c */ /* 0x000fe2000bf05270 */
[----:B------:R-:W-:-:S04]  /*0440*/  FMUL R5, R5, UR8 ;  /* 0x0000000805057c20 */ /* 0x000fc80008400000 */
[----:B------:R-:W-:-:S04]  /*0450*/  FMUL R5, R5, UR8 ;  /* 0x0000000805057c20 */ /* 0x000fc80008400000 */
[----:B------:R-:W-:Y:S01]  /*0460*/  FMUL R5, R5, UR8 ;  /* 0x0000000805057c20 */ /* 0x000fe20008400000 */
[----:B------:R-:W-:Y:S06]  /*0470*/  BRA.U UP0, `(.L_x_6) ;  /* 0xfffffffd00e47547 */ /* 0x000fec000b83ffff */
.L_x_1:
[----:B------:R-:W-:-:S09]  /*0480*/  UISETP.NE.AND UP0, UPT, UR4, URZ, UPT ;  /* 0x000000ff0400728c */ /* 0x000fd2000bf05270 */
[----:B------:R-:W-:Y:S05]  /*0490*/  BRA.U !UP0, `(.L_x_0) ;  /* 0x0000000108187547 */ /* 0x000fea000b800000 */
[----:B------:R-:W0:Y:S01]  /*04a0*/  LDCU UR5, c[0x0][0x394] ;  /* 0x00007280ff0577ac */ /* 0x000e220008000800 */
[----:B------:R-:W-:-:S12]  /*04b0*/  UIADD3 UR4, UPT, UPT, -UR4, URZ, URZ ;  /* 0x000000ff04047290 */ /* 0x000fd8000fffe1ff */
.L_x_7:
[----:B------:R-:W-:Y:S01]  /*04c0*/  UIADD3 UR4, UPT, UPT, UR4, 0x1, URZ ;  /* 0x0000000104047890 */ /* 0x000fe2000fffe0ff */
[----:B0----5:R-:W-:-:S03]  /*04d0*/  FMUL R5, R5, UR5 ;  /* 0x0000000505057c20 */ /* 0x021fc60008400000 */
[----:B------:R-:W-:-:S09]  /*04e0*/  UISETP.NE.AND UP0, UPT, UR4, URZ, UPT ;  /* 0x000000ff0400728c */ /* 0x000fd2000bf05270 */
[----:B------:R-:W-:Y:S05]  /*04f0*/  BRA.U UP0, `(.L_x_7) ;  /* 0xfffffffd00f07547 */ /* 0x000fea000b83ffff */
.L_x_0:
[----:B------:R-:W0:Y:S02]  /*0500*/  LDC.64 R2, c[0x0][0x388] ;  /* 0x0000e200ff027b82 */ /* 0x000e240000000a00 */
[----:B0-----:R-:W-:-:S05]  /*0510*/  IMAD.WIDE.U32 R2, R0, 0x4, R2 ;  /* 0x0000000400027825 */ /* 0x001fca00078e0002 */
[----:B-----5:R-:W-:Y:S01]  /*0520*/  STG.E desc[UR6][R2.64], R5 ;  /* 0x0000000502007986 */ /* 0x020fe2000c101906 */
[----:B------:R-:W-:Y:S05]  /*0530*/  EXIT ;  /* 0x000000000000794d */ /* 0x000fea0003800000 */
.L_x_8:
[----:B------:R-:W-:-:S00]  /*0540*/  BRA `(.L_x_8) ;  /* 0xfffffffc00fc7947 */ /* 0x000fc0000383ffff */
[----:B------:R-:W-:-:S00]  /*0550*/  NOP ;  /* 0x0000000000007918 */ /* 0x000fc00000000000 */
        /* <DEDUP_REMOVED lines=10> */
.L_x_9:


//--------------------- .nv.shared.reserved.0     --------------------------
	.section	.nv.shared.reserved.0,"aw",@nobits
	.weak		__nv_reservedSMEM_offset_0_alias
	.size		__nv_reservedSMEM_offset_0_alias, 0, 64
	.other		__nv_reservedSMEM_offset_0_alias,@"STO_CUDA_RESERVED_SHARED STV_DEFAULT"
__nv_reservedSMEM_offset_0_alias:
	.zero		0
	.zero		64


//--------------------- .nv.constant0._Z33matrix_scaling_factor_kernel_cudaPKfPfjfj --------------------------
	.section	.nv.constant0._Z33matrix_scaling_factor_kernel_cudaPKfPfjfj,"a",@progbits
	.sectionflags	@""
	.align	4
.nv.constant0._Z33matrix_scaling_factor_kernel_cudaPKfPfjfj:
	.zero		924


//--------------------- SYMBOLS --------------------------

	.type		.nv.reservedSmem.offset0,@object
	.size		.nv.reservedSmem.offset0,0x4
